//
// Generated by NVIDIA NVVM Compiler
//
// Compiler Build ID: CL-36424714
// Cuda compilation tools, release 13.0, V13.0.88
// Based on NVVM 20.0.0
//

.version 9.0
.target sm_100
.address_size 64

	// .globl	_Z29setup_mask_unsaturated_kerneliPcPd

.visible .entry _Z29setup_mask_unsaturated_kerneliPcPd(
	.param .u32 _Z29setup_mask_unsaturated_kerneliPcPd_param_0,
	.param .u64 .ptr .align 1 _Z29setup_mask_unsaturated_kerneliPcPd_param_1,
	.param .u64 .ptr .align 1 _Z29setup_mask_unsaturated_kerneliPcPd_param_2
)
{
	.reg .pred 	%p<4>;
	.reg .b16 	%rs<2>;
	.reg .b32 	%r<11>;
	.reg .b64 	%rd<9>;
	.reg .b64 	%fd<2>;

	ld.param.u32 	%r6, [_Z29setup_mask_unsaturated_kerneliPcPd_param_0];
	ld.param.u64 	%rd3, [_Z29setup_mask_unsaturated_kerneliPcPd_param_1];
	ld.param.u64 	%rd4, [_Z29setup_mask_unsaturated_kerneliPcPd_param_2];
	mov.u32 	%r7, %tid.x;
	mov.u32 	%r8, %ctaid.x;
	mov.u32 	%r1, %ntid.x;
	mad.lo.s32 	%r10, %r8, %r1, %r7;
	setp.ge.s32 	%p1, %r10, %r6;
	@%p1 bra 	$L__BB0_3;
	mov.u32 	%r9, %nctaid.x;
	mul.lo.s32 	%r3, %r1, %r9;
	cvta.to.global.u64 	%rd1, %rd4;
	cvta.to.global.u64 	%rd2, %rd3;
$L__BB0_2:
	cvt.s64.s32 	%rd5, %r10;
	mul.wide.s32 	%rd6, %r10, 8;
	add.s64 	%rd7, %rd1, %rd6;
	ld.global.f64 	%fd1, [%rd7];
	setp.gt.f64 	%p2, %fd1, 0d0000000000000000;
	selp.u16 	%rs1, 1, 0, %p2;
	add.s64 	%rd8, %rd2, %rd5;
	st.global.u8 	[%rd8], %rs1;
	add.s32 	%r10, %r10, %r3;
	setp.lt.s32 	%p3, %r10, %r6;
	@%p3 bra 	$L__BB0_2;
$L__BB0_3:
	ret;

}
	// .globl	_Z38setup_mask_unsaturated_backward_kerneliPiPdS_
.visible .entry _Z38setup_mask_unsaturated_backward_kerneliPiPdS_(
	.param .u32 _Z38setup_mask_unsaturated_backward_kerneliPiPdS__param_0,
	.param .u64 .ptr .align 1 _Z38setup_mask_unsaturated_backward_kerneliPiPdS__param_1,
	.param .u64 .ptr .align 1 _Z38setup_mask_unsaturated_backward_kerneliPiPdS__param_2,
	.param .u64 .ptr .align 1 _Z38setup_mask_unsaturated_backward_kerneliPiPdS__param_3
)
{
	.reg .pred 	%p<3>;
	.reg .b32 	%r<8>;
	.reg .b64 	%rd<13>;
	.reg .b64 	%fd<2>;

	ld.param.u32 	%r2, [_Z38setup_mask_unsaturated_backward_kerneliPiPdS__param_0];
	ld.param.u64 	%rd1, [_Z38setup_mask_unsaturated_backward_kerneliPiPdS__param_1];
	ld.param.u64 	%rd2, [_Z38setup_mask_unsaturated_backward_kerneliPiPdS__param_2];
	ld.param.u64 	%rd3, [_Z38setup_mask_unsaturated_backward_kerneliPiPdS__param_3];
	mov.u32 	%r3, %tid.x;
	mov.u32 	%r4, %ctaid.x;
	mov.u32 	%r5, %ntid.x;
	mad.lo.s32 	%r1, %r4, %r5, %r3;
	setp.ge.s32 	%p1, %r1, %r2;
	@%p1 bra 	$L__BB1_2;
	cvta.to.global.u64 	%rd4, %rd2;
	cvta.to.global.u64 	%rd5, %rd3;
	cvta.to.global.u64 	%rd6, %rd1;
	mul.wide.s32 	%rd7, %r1, 8;
	add.s64 	%rd8, %rd4, %rd7;
	ld.global.f64 	%fd1, [%rd8];
	setp.gt.f64 	%p2, %fd1, 0d0000000000000000;
	selp.u32 	%r6, 1, 0, %p2;
	mul.wide.s32 	%rd9, %r1, 4;
	add.s64 	%rd10, %rd5, %rd9;
	ld.global.u32 	%r7, [%rd10];
	mul.wide.s32 	%rd11, %r7, 4;
	add.s64 	%rd12, %rd6, %rd11;
	st.global.u32 	[%rd12], %r6;
$L__BB1_2:
	ret;

}
	// .globl	_Z11fill_kernelIiEviPT_S0_
.visible .entry _Z11fill_kernelIiEviPT_S0_(
	.param .u32 _Z11fill_kernelIiEviPT_S0__param_0,
	.param .u64 .ptr .align 1 _Z11fill_kernelIiEviPT_S0__param_1,
	.param .u32 _Z11fill_kernelIiEviPT_S0__param_2
)
{
	.reg .pred 	%p<2>;
	.reg .b32 	%r<7>;
	.reg .b64 	%rd<5>;

	ld.param.u32 	%r3, [_Z11fill_kernelIiEviPT_S0__param_0];
	ld.param.u64 	%rd1, [_Z11fill_kernelIiEviPT_S0__param_1];
	ld.param.u32 	%r2, [_Z11fill_kernelIiEviPT_S0__param_2];
	mov.u32 	%r4, %tid.x;
	mov.u32 	%r5, %ctaid.x;
	mov.u32 	%r6, %ntid.x;
	mad.lo.s32 	%r1, %r5, %r6, %r4;
	setp.ge.s32 	%p1, %r1, %r3;
	@%p1 bra 	$L__BB2_2;
	cvta.to.global.u64 	%rd2, %rd1;
	mul.wide.s32 	%rd3, %r1, 4;
	add.s64 	%rd4, %rd2, %rd3;
	st.global.u32 	[%rd4], %r2;
$L__BB2_2:
	ret;

}
	// .globl	_Z11fill_kernelIdEviPT_S0_
.visible .entry _Z11fill_kernelIdEviPT_S0_(
	.param .u32 _Z11fill_kernelIdEviPT_S0__param_0,
	.param .u64 .ptr .align 1 _Z11fill_kernelIdEviPT_S0__param_1,
	.param .f64 _Z11fill_kernelIdEviPT_S0__param_2
)
{
	.reg .pred 	%p<2>;
	.reg .b32 	%r<6>;
	.reg .b64 	%rd<5>;
	.reg .b64 	%fd<2>;

	ld.param.u32 	%r2, [_Z11fill_kernelIdEviPT_S0__param_0];
	ld.param.u64 	%rd1, [_Z11fill_kernelIdEviPT_S0__param_1];
	ld.param.f64 	%fd1, [_Z11fill_kernelIdEviPT_S0__param_2];
	mov.u32 	%r3, %tid.x;
	mov.u32 	%r4, %ctaid.x;
	mov.u32 	%r5, %ntid.x;
	mad.lo.s32 	%r1, %r4, %r5, %r3;
	setp.ge.s32 	%p1, %r1, %r2;
	@%p1 bra 	$L__BB3_2;
	cvta.to.global.u64 	%rd2, %rd1;
	mul.wide.s32 	%rd3, %r1, 8;
	add.s64 	%rd4, %rd2, %rd3;
	st.global.f64 	[%rd4], %fd1;
$L__BB3_2:
	ret;

}
	// .globl	_Z11fill_kernelIcEviPT_S0_
.visible .entry _Z11fill_kernelIcEviPT_S0_(
	.param .u32 _Z11fill_kernelIcEviPT_S0__param_0,
	.param .u64 .ptr .align 1 _Z11fill_kernelIcEviPT_S0__param_1,
	.param .u8 _Z11fill_kernelIcEviPT_S0__param_2
)
{
	.reg .pred 	%p<2>;
	.reg .b16 	%rs<2>;
	.reg .b32 	%r<6>;
	.reg .b64 	%rd<5>;

	ld.param.u32 	%r2, [_Z11fill_kernelIcEviPT_S0__param_0];
	ld.param.u64 	%rd1, [_Z11fill_kernelIcEviPT_S0__param_1];
	ld.param.s8 	%rs1, [_Z11fill_kernelIcEviPT_S0__param_2];
	mov.u32 	%r3, %tid.x;
	mov.u32 	%r4, %ctaid.x;
	mov.u32 	%r5, %ntid.x;
	mad.lo.s32 	%r1, %r4, %r5, %r3;
	setp.ge.s32 	%p1, %r1, %r2;
	@%p1 bra 	$L__BB4_2;
	cvta.to.global.u64 	%rd2, %rd1;
	cvt.s64.s32 	%rd3, %r1;
	add.s64 	%rd4, %rd2, %rd3;
	st.global.u8 	[%rd4], %rs1;
$L__BB4_2:
	ret;

}


// ===== COMPILED SASS (sm_100) =====

	.target	sm_100

	.elftype	@"ET_EXEC"


//--------------------- .note.nv.tkinfo           --------------------------
	.section	.note.nv.tkinfo,"",@"SHT_NOTE"
	.sectionflags	@"SHF_NOTE_NV_TKINFO"
	.tkinfo
        /*0018*/ 	.word	0x00000002
        /*0030*/ 	.string	""
        /*0030*/ 	.string	"ptxas"
        /*0030*/ 	.string	"Cuda compilation tools, release 13.0, V13.0.88"
        /*0030*/ 	.string	"Build cuda_13.0.r13.0/compiler.36424714_0"
        /*0030*/ 	.string	"-arch sm_100 -m 64 "



//--------------------- .note.nv.cuinfo           --------------------------
	.section	.note.nv.cuinfo,"",@"SHT_NOTE"
	.sectionflags	@"SHF_NOTE_NV_CUINFO"
        /*0018*/ 	.short	0x0002
        /*001a*/ 	.short	0x0064
        /*001c*/ 	.short	0x0082
	.zero		2


//--------------------- .nv.info                  --------------------------
	.section	.nv.info,"",@"SHT_CUDA_INFO"
	.align	4


	//----- nvinfo : EIATTR_REGCOUNT
	.align		4
        /*0000*/ 	.byte	0x04, 0x2f
        /*0002*/ 	.short	(.L_1 - .L_0)
	.align		4
.L_0:
        /*0004*/ 	.word	index@(_Z29setup_mask_unsaturated_kerneliPcPd)
        /*0008*/ 	.word	0x0000000e


	//----- nvinfo : EIATTR_FRAME_SIZE
	.align		4
.L_1:
        /*000c*/ 	.byte	0x04, 0x11
        /*000e*/ 	.short	(.L_3 - .L_2)
	.align		4
.L_2:
        /*0010*/ 	.word	index@(_Z29setup_mask_unsaturated_kerneliPcPd)
        /*0014*/ 	.word	0x00000000


	//----- nvinfo : EIATTR_REGCOUNT
	.align		4
.L_3:
        /*0018*/ 	.byte	0x04, 0x2f
        /*001a*/ 	.short	(.L_5 - .L_4)
	.align		4
.L_4:
        /*001c*/ 	.word	index@(_Z38setup_mask_unsaturated_backward_kerneliPiPdS_)
        /*0020*/ 	.word	0x0000000c


	//----- nvinfo : EIATTR_FRAME_SIZE
	.align		4
.L_5:
        /*0024*/ 	.byte	0x04, 0x11
        /*0026*/ 	.short	(.L_7 - .L_6)
	.align		4
.L_6:
        /*0028*/ 	.word	index@(_Z38setup_mask_unsaturated_backward_kerneliPiPdS_)
        /*002c*/ 	.word	0x00000000


	//----- nvinfo : EIATTR_REGCOUNT
	.align		4
.L_7:
        /*0030*/ 	.byte	0x04, 0x2f
        /*0032*/ 	.short	(.L_9 - .L_8)
	.align		4
.L_8:
        /*0034*/ 	.word	index@(_Z11fill_kernelIiEviPT_S0_)
        /*0038*/ 	.word	0x0000000a


	//----- nvinfo : EIATTR_FRAME_SIZE
	.align		4
.L_9:
        /*003c*/ 	.byte	0x04, 0x11
        /*003e*/ 	.short	(.L_11 - .L_10)
	.align		4
.L_10:
        /*0040*/ 	.word	index@(_Z11fill_kernelIiEviPT_S0_)
        /*0044*/ 	.word	0x00000000


	//----- nvinfo : EIATTR_REGCOUNT
	.align		4
.L_11:
        /*0048*/ 	.byte	0x04, 0x2f
        /*004a*/ 	.short	(.L_13 - .L_12)
	.align		4
.L_12:
        /*004c*/ 	.word	index@(_Z11fill_kernelIdEviPT_S0_)
        /*0050*/ 	.word	0x0000000a


	//----- nvinfo : EIATTR_FRAME_SIZE
	.align		4
.L_13:
        /*0054*/ 	.byte	0x04, 0x11
        /*0056*/ 	.short	(.L_15 - .L_14)
	.align		4
.L_14:
        /*0058*/ 	.word	index@(_Z11fill_kernelIdEviPT_S0_)
        /*005c*/ 	.word	0x00000000


	//----- nvinfo : EIATTR_REGCOUNT
	.align		4
.L_15:
        /*0060*/ 	.byte	0x04, 0x2f
        /*0062*/ 	.short	(.L_17 - .L_16)
	.align		4
.L_16:
        /*0064*/ 	.word	index@(_Z11fill_kernelIcEviPT_S0_)
        /*0068*/ 	.word	0x00000008


	//----- nvinfo : EIATTR_FRAME_SIZE
	.align		4
.L_17:
        /*006c*/ 	.byte	0x04, 0x11
        /*006e*/ 	.short	(.L_19 - .L_18)
	.align		4
.L_18:
        /*0070*/ 	.word	index@(_Z11fill_kernelIcEviPT_S0_)
        /*0074*/ 	.word	0x00000000


	//----- nvinfo : EIATTR_MIN_STACK_SIZE
	.align		4
.L_19:
        /*0078*/ 	.byte	0x04, 0x12
        /*007a*/ 	.short	(.L_21 - .L_20)
	.align		4
.L_20:
        /*007c*/ 	.word	index@(_Z11fill_kernelIcEviPT_S0_)
        /*0080*/ 	.word	0x00000000


	//----- nvinfo : EIATTR_MIN_STACK_SIZE
	.align		4
.L_21:
        /*0084*/ 	.byte	0x04, 0x12
        /*0086*/ 	.short	(.L_23 - .L_22)
	.align		4
.L_22:
        /*0088*/ 	.word	index@(_Z11fill_kernelIdEviPT_S0_)
        /*008c*/ 	.word	0x00000000


	//----- nvinfo : EIATTR_MIN_STACK_SIZE
	.align		4
.L_23:
        /*0090*/ 	.byte	0x04, 0x12
        /*0092*/ 	.short	(.L_25 - .L_24)
	.align		4
.L_24:
        /*0094*/ 	.word	index@(_Z11fill_kernelIiEviPT_S0_)
        /*0098*/ 	.word	0x00000000


	//----- nvinfo : EIATTR_MIN_STACK_SIZE
	.align		4
.L_25:
        /*009c*/ 	.byte	0x04, 0x12
        /*009e*/ 	.short	(.L_27 - .L_26)
	.align		4
.L_26:
        /*00a0*/ 	.word	index@(_Z38setup_mask_unsaturated_backward_kerneliPiPdS_)
        /*00a4*/ 	.word	0x00000000


	//----- nvinfo : EIATTR_MIN_STACK_SIZE
	.align		4
.L_27:
        /*00a8*/ 	.byte	0x04, 0x12
        /*00aa*/ 	.short	(.L_29 - .L_28)
	.align		4
.L_28:
        /*00ac*/ 	.word	index@(_Z29setup_mask_unsaturated_kerneliPcPd)
        /*00b0*/ 	.word	0x00000000
.L_29:


//--------------------- .nv.compat                --------------------------
	.section	.nv.compat,"",@"SHT_CUDA_COMPAT_INFO"
	.align	4
        /*0000*/ 	.byte	0x02, 0x09, 0x00, 0x00, 0x02, 0x02, 0x01, 0x00, 0x02, 0x05, 0x05, 0x00, 0x03, 0x07, 0x01, 0x01
        /*0010*/ 	.byte	0x02, 0x03, 0x00, 0x00, 0x02, 0x06, 0x01, 0x00, 0x04, 0x0b, 0x08, 0x00, 0x01, 0x00, 0x00, 0x00
        /*0020*/ 	.byte	0x00, 0x00, 0x00, 0x00


//--------------------- .nv.info._Z11fill_kernelIcEviPT_S0_ --------------------------
	.section	.nv.info._Z11fill_kernelIcEviPT_S0_,"",@"SHT_CUDA_INFO"
	.sectionflags	@""
	.align	4


	//----- nvinfo : EIATTR_CUDA_API_VERSION
	.align		4
        /*0000*/ 	.byte	0x04, 0x37
        /*0002*/ 	.short	(.L_31 - .L_30)
.L_30:
        /*0004*/ 	.word	0x00000082


	//----- nvinfo : EIATTR_KPARAM_INFO
	.align		4
.L_31:
        /*0008*/ 	.byte	0x04, 0x17
        /*000a*/ 	.short	(.L_33 - .L_32)
.L_32:
        /*000c*/ 	.word	0x00000000
        /*0010*/ 	.short	0x0002
        /*0012*/ 	.short	0x0010
        /*0014*/ 	.byte	0x00, 0xf0, 0x05, 0x00


	//----- nvinfo : EIATTR_KPARAM_INFO
	.align		4
.L_33:
        /*0018*/ 	.byte	0x04, 0x17
        /*001a*/ 	.short	(.L_35 - .L_34)
.L_34:
        /*001c*/ 	.word	0x00000000
        /*0020*/ 	.short	0x0001
        /*0022*/ 	.short	0x0008
        /*0024*/ 	.byte	0x00, 0xf5, 0x21, 0x00


	//----- nvinfo : EIATTR_KPARAM_INFO
	.align		4
.L_35:
        /*0028*/ 	.byte	0x04, 0x17
        /*002a*/ 	.short	(.L_37 - .L_36)
.L_36:
        /*002c*/ 	.word	0x00000000
        /*0030*/ 	.short	0x0000
        /*0032*/ 	.short	0x0000
        /*0034*/ 	.byte	0x00, 0xf0, 0x11, 0x00


	//----- nvinfo : EIATTR_SPARSE_MMA_MASK
	.align		4
.L_37:
        /*0038*/ 	.byte	0x03, 0x50
        /*003a*/ 	.short	0x0000


	//----- nvinfo : EIATTR_MAXREG_COUNT
	.align		4
        /*003c*/ 	.byte	0x03, 0x1b
        /*003e*/ 	.short	0x00ff


	//----- nvinfo : EIATTR_MERCURY_ISA_VERSION
	.align		4
        /*0040*/ 	.byte	0x03, 0x5f
        /*0042*/ 	.short	0x0101


	//----- nvinfo : EIATTR_VRC_CTA_INIT_COUNT
	.align		4
        /*0044*/ 	.byte	0x02, 0x4a
	.zero		1
	.zero		1


	//----- nvinfo : EIATTR_EXIT_INSTR_OFFSETS
	.align		4
        /*0048*/ 	.byte	0x04, 0x1c
        /*004a*/ 	.short	(.L_39 - .L_38)


	//   ....[0]....
.L_38:
        /*004c*/ 	.word	0x00000070


	//   ....[1]....
        /*0050*/ 	.word	0x00000100


	//----- nvinfo : EIATTR_CBANK_PARAM_SIZE
	.align		4
.L_39:
        /*0054*/ 	.byte	0x03, 0x19
        /*0056*/ 	.short	0x0011


	//----- nvinfo : EIATTR_PARAM_CBANK
	.align		4
        /*0058*/ 	.byte	0x04, 0x0a
        /*005a*/ 	.short	(.L_41 - .L_40)
	.align		4
.L_40:
        /*005c*/ 	.word	index@(.nv.constant0._Z11fill_kernelIcEviPT_S0_)
        /*0060*/ 	.short	0x0380
        /*0062*/ 	.short	0x0011


	//----- nvinfo : EIATTR_SW_WAR
	.align		4
.L_41:
        /*0064*/ 	.byte	0x04, 0x36
        /*0066*/ 	.short	(.L_43 - .L_42)
.L_42:
        /*0068*/ 	.word	0x00000008
.L_43:


//--------------------- .nv.info._Z11fill_kernelIdEviPT_S0_ --------------------------
	.section	.nv.info._Z11fill_kernelIdEviPT_S0_,"",@"SHT_CUDA_INFO"
	.sectionflags	@""
	.align	4


	//----- nvinfo : EIATTR_CUDA_API_VERSION
	.align		4
        /*0000*/ 	.byte	0x04, 0x37
        /*0002*/ 	.short	(.L_45 - .L_44)
.L_44:
        /*0004*/ 	.word	0x00000082


	//----- nvinfo : EIATTR_KPARAM_INFO
	.align		4
.L_45:
        /*0008*/ 	.byte	0x04, 0x17
        /*000a*/ 	.short	(.L_47 - .L_46)
.L_46:
        /*000c*/ 	.word	0x00000000
        /*0010*/ 	.short	0x0002
        /*0012*/ 	.short	0x0010
        /*0014*/ 	.byte	0x00, 0xf0, 0x21, 0x00


	//----- nvinfo : EIATTR_KPARAM_INFO
	.align		4
.L_47:
        /*0018*/ 	.byte	0x04, 0x17
        /*001a*/ 	.short	(.L_49 - .L_48)
.L_48:
        /*001c*/ 	.word	0x00000000
        /*0020*/ 	.short	0x0001
        /*0022*/ 	.short	0x0008
        /*0024*/ 	.byte	0x00, 0xf5, 0x21, 0x00


	//----- nvinfo : EIATTR_KPARAM_INFO
	.align		4
.L_49:
        /*0028*/ 	.byte	0x04, 0x17
        /*002a*/ 	.short	(.L_51 - .L_50)
.L_50:
        /*002c*/ 	.word	0x00000000
        /*0030*/ 	.short	0x0000
        /*0032*/ 	.short	0x0000
        /*0034*/ 	.byte	0x00, 0xf0, 0x11, 0x00


	//----- nvinfo : EIATTR_SPARSE_MMA_MASK
	.align		4
.L_51:
        /*0038*/ 	.byte	0x03, 0x50
        /*003a*/ 	.short	0x0000


	//----- nvinfo : EIATTR_MAXREG_COUNT
	.align		4
        /*003c*/ 	.byte	0x03, 0x1b
        /*003e*/ 	.short	0x00ff


	//----- nvinfo : EIATTR_MERCURY_ISA_VERSION
	.align		4
        /*0040*/ 	.byte	0x03, 0x5f
        /*0042*/ 	.short	0x0101


	//----- nvinfo : EIATTR_VRC_CTA_INIT_COUNT
	.align		4
        /*0044*/ 	.byte	0x02, 0x4a
	.zero		1
	.zero		1


	//----- nvinfo : EIATTR_EXIT_INSTR_OFFSETS
	.align		4
        /*0048*/ 	.byte	0x04, 0x1c
        /*004a*/ 	.short	(.L_53 - .L_52)


	//   ....[0]....
.L_52:
        /*004c*/ 	.word	0x00000070


	//   ....[1]....
        /*0050*/ 	.word	0x000000d0


	//----- nvinfo : EIATTR_CBANK_PARAM_SIZE
	.align		4
.L_53:
        /*0054*/ 	.byte	0x03, 0x19
        /*0056*/ 	.short	0x0018


	//----- nvinfo : EIATTR_PARAM_CBANK
	.align		4
        /*0058*/ 	.byte	0x04, 0x0a
        /*005a*/ 	.short	(.L_55 - .L_54)
	.align		4
.L_54:
        /*005c*/ 	.word	index@(.nv.constant0._Z11fill_kernelIdEviPT_S0_)
        /*0060*/ 	.short	0x0380
        /*0062*/ 	.short	0x0018


	//----- nvinfo : EIATTR_SW_WAR
	.align		4
.L_55:
        /*0064*/ 	.byte	0x04, 0x36
        /*0066*/ 	.short	(.L_57 - .L_56)
.L_56:
        /*0068*/ 	.word	0x00000008
.L_57:


//--------------------- .nv.info._Z11fill_kernelIiEviPT_S0_ --------------------------
	.section	.nv.info._Z11fill_kernelIiEviPT_S0_,"",@"SHT_CUDA_INFO"
	.sectionflags	@""
	.align	4


	//----- nvinfo : EIATTR_CUDA_API_VERSION
	.align		4
        /*0000*/ 	.byte	0x04, 0x37
        /*0002*/ 	.short	(.L_59 - .L_58)
.L_58:
        /*0004*/ 	.word	0x00000082


	//----- nvinfo : EIATTR_KPARAM_INFO
	.align		4
.L_59:
        /*0008*/ 	.byte	0x04, 0x17
        /*000a*/ 	.short	(.L_61 - .L_60)
.L_60:
        /*000c*/ 	.word	0x00000000
        /*0010*/ 	.short	0x0002
        /*0012*/ 	.short	0x0010
        /*0014*/ 	.byte	0x00, 0xf0, 0x11, 0x00


	//----- nvinfo : EIATTR_KPARAM_INFO
	.align		4
.L_61:
        /*0018*/ 	.byte	0x04, 0x17
        /*001a*/ 	.short	(.L_63 - .L_62)
.L_62:
        /*001c*/ 	.word	0x00000000
        /*0020*/ 	.short	0x0001
        /*0022*/ 	.short	0x0008
        /*0024*/ 	.byte	0x00, 0xf5, 0x21, 0x00


	//----- nvinfo : EIATTR_KPARAM_INFO
	.align		4
.L_63:
        /*0028*/ 	.byte	0x04, 0x17
        /*002a*/ 	.short	(.L_65 - .L_64)
.L_64:
        /*002c*/ 	.word	0x00000000
        /*0030*/ 	.short	0x0000
        /*0032*/ 	.short	0x0000
        /*0034*/ 	.byte	0x00, 0xf0, 0x11, 0x00


	//----- nvinfo : EIATTR_SPARSE_MMA_MASK
	.align		4
.L_65:
        /*0038*/ 	.byte	0x03, 0x50
        /*003a*/ 	.short	0x0000


	//----- nvinfo : EIATTR_MAXREG_COUNT
	.align		4
        /*003c*/ 	.byte	0x03, 0x1b
        /*003e*/ 	.short	0x00ff


	//----- nvinfo : EIATTR_MERCURY_ISA_VERSION
	.align		4
        /*0040*/ 	.byte	0x03, 0x5f
        /*0042*/ 	.short	0x0101


	//----- nvinfo : EIATTR_VRC_CTA_INIT_COUNT
	.align		4
        /*0044*/ 	.byte	0x02, 0x4a
	.zero		1
	.zero		1


	//----- nvinfo : EIATTR_EXIT_INSTR_OFFSETS
	.align		4
        /*0048*/ 	.byte	0x04, 0x1c
        /*004a*/ 	.short	(.L_67 - .L_66)


	//   ....[0]....
.L_66:
        /*004c*/ 	.word	0x00000070


	//   ....[1]....
        /*0050*/ 	.word	0x000000d0


	//----- nvinfo : EIATTR_CBANK_PARAM_SIZE
	.align		4
.L_67:
        /*0054*/ 	.byte	0x03, 0x19
        /*0056*/ 	.short	0x0014


	//----- nvinfo : EIATTR_PARAM_CBANK
	.align		4
        /*0058*/ 	.byte	0x04, 0x0a
        /*005a*/ 	.short	(.L_69 - .L_68)
	.align		4
.L_68:
        /*005c*/ 	.word	index@(.nv.constant0._Z11fill_kernelIiEviPT_S0_)
        /*0060*/ 	.short	0x0380
        /*0062*/ 	.short	0x0014


	//----- nvinfo : EIATTR_SW_WAR
	.align		4
.L_69:
        /*0064*/ 	.byte	0x04, 0x36
        /*0066*/ 	.short	(.L_71 - .L_70)
.L_70:
        /*0068*/ 	.word	0x00000008
.L_71:


//--------------------- .nv.info._Z38setup_mask_unsaturated_backward_kerneliPiPdS_ --------------------------
	.section	.nv.info._Z38setup_mask_unsaturated_backward_kerneliPiPdS_,"",@"SHT_CUDA_INFO"
	.sectionflags	@""
	.align	4


	//----- nvinfo : EIATTR_CUDA_API_VERSION
	.align		4
        /*0000*/ 	.byte	0x04, 0x37
        /*0002*/ 	.short	(.L_73 - .L_72)
.L_72:
        /*0004*/ 	.word	0x00000082


	//----- nvinfo : EIATTR_KPARAM_INFO
	.align		4
.L_73:
        /*0008*/ 	.byte	0x04, 0x17
        /*000a*/ 	.short	(.L_75 - .L_74)
.L_74:
        /*000c*/ 	.word	0x00000000
        /*0010*/ 	.short	0x0003
        /*0012*/ 	.short	0x0018
        /*0014*/ 	.byte	0x00, 0xf5, 0x21, 0x00


	//----- nvinfo : EIATTR_KPARAM_INFO
	.align		4
.L_75:
        /*0018*/ 	.byte	0x04, 0x17
        /*001a*/ 	.short	(.L_77 - .L_76)
.L_76:
        /*001c*/ 	.word	0x00000000
        /*0020*/ 	.short	0x0002
        /*0022*/ 	.short	0x0010
        /*0024*/ 	.byte	0x00, 0xf5, 0x21, 0x00


	//----- nvinfo : EIATTR_KPARAM_INFO
	.align		4
.L_77:
        /*0028*/ 	.byte	0x04, 0x17
        /*002a*/ 	.short	(.L_79 - .L_78)
.L_78:
        /*002c*/ 	.word	0x00000000
        /*0030*/ 	.short	0x0001
        /*0032*/ 	.short	0x0008
        /*0034*/ 	.byte	0x00, 0xf5, 0x21, 0x00


	//----- nvinfo : EIATTR_KPARAM_INFO
	.align		4
.L_79:
        /*0038*/ 	.byte	0x04, 0x17
        /*003a*/ 	.short	(.L_81 - .L_80)
.L_80:
        /*003c*/ 	.word	0x00000000
        /*0040*/ 	.short	0x0000
        /*0042*/ 	.short	0x0000
        /*0044*/ 	.byte	0x00, 0xf0, 0x11, 0x00


	//----- nvinfo : EIATTR_SPARSE_MMA_MASK
	.align		4
.L_81:
        /*0048*/ 	.byte	0x03, 0x50
        /*004a*/ 	.short	0x0000


	//----- nvinfo : EIATTR_MAXREG_COUNT
	.align		4
        /*004c*/ 	.byte	0x03, 0x1b
        /*004e*/ 	.short	0x00ff


	//----- nvinfo : EIATTR_MERCURY_ISA_VERSION
	.align		4
        /*0050*/ 	.byte	0x03, 0x5f
        /*0052*/ 	.short	0x0101


	//----- nvinfo : EIATTR_VRC_CTA_INIT_COUNT
	.align		4
        /*0054*/ 	.byte	0x02, 0x4a
	.zero		1
	.zero		1


	//----- nvinfo : EIATTR_EXIT_INSTR_OFFSETS
	.align		4
        /*0058*/ 	.byte	0x04, 0x1c
        /*005a*/ 	.short	(.L_83 - .L_82)


	//   ....[0]....
.L_82:
        /*005c*/ 	.word	0x00000070


	//   ....[1]....
        /*0060*/ 	.word	0x00000140


	//----- nvinfo : EIATTR_CBANK_PARAM_SIZE
	.align		4
.L_83:
        /*0064*/ 	.byte	0x03, 0x19
        /*0066*/ 	.short	0x0020


	//----- nvinfo : EIATTR_PARAM_CBANK
	.align		4
        /*0068*/ 	.byte	0x04, 0x0a
        /*006a*/ 	.short	(.L_85 - .L_84)
	.align		4
.L_84:
        /*006c*/ 	.word	index@(.nv.constant0._Z38setup_mask_unsaturated_backward_kerneliPiPdS_)
        /*0070*/ 	.short	0x0380
        /*0072*/ 	.short	0x0020


	//----- nvinfo : EIATTR_SW_WAR
	.align		4
.L_85:
        /*0074*/ 	.byte	0x04, 0x36
        /*0076*/ 	.short	(.L_87 - .L_86)
.L_86:
        /*0078*/ 	.word	0x00000008
.L_87:


//--------------------- .nv.info._Z29setup_mask_unsaturated_kerneliPcPd --------------------------
	.section	.nv.info._Z29setup_mask_unsaturated_kerneliPcPd,"",@"SHT_CUDA_INFO"
	.sectionflags	@""
	.align	4


	//----- nvinfo : EIATTR_CUDA_API_VERSION
	.align		4
        /*0000*/ 	.byte	0x04, 0x37
        /*0002*/ 	.short	(.L_89 - .L_88)
.L_88:
        /*0004*/ 	.word	0x00000082


	//----- nvinfo : EIATTR_KPARAM_INFO
	.align		4
.L_89:
        /*0008*/ 	.byte	0x04, 0x17
        /*000a*/ 	.short	(.L_91 - .L_90)
.L_90:
        /*000c*/ 	.word	0x00000000
        /*0010*/ 	.short	0x0002
        /*0012*/ 	.short	0x0010
        /*0014*/ 	.byte	0x00, 0xf5, 0x21, 0x00


	//----- nvinfo : EIATTR_KPARAM_INFO
	.align		4
.L_91:
        /*0018*/ 	.byte	0x04, 0x17
        /*001a*/ 	.short	(.L_93 - .L_92)
.L_92:
        /*001c*/ 	.word	0x00000000
        /*0020*/ 	.short	0x0001
        /*0022*/ 	.short	0x0008
        /*0024*/ 	.byte	0x00, 0xf5, 0x21, 0x00


	//----- nvinfo : EIATTR_KPARAM_INFO
	.align		4
.L_93:
        /*0028*/ 	.byte	0x04, 0x17
        /*002a*/ 	.short	(.L_95 - .L_94)
.L_94:
        /*002c*/ 	.word	0x00000000
        /*0030*/ 	.short	0x0000
        /*0032*/ 	.short	0x0000
        /*0034*/ 	.byte	0x00, 0xf0, 0x11, 0x00


	//----- nvinfo : EIATTR_SPARSE_MMA_MASK
	.align		4
.L_95:
        /*0038*/ 	.byte	0x03, 0x50
        /*003a*/ 	.short	0x0000


	//----- nvinfo : EIATTR_MAXREG_COUNT
	.align		4
        /*003c*/ 	.byte	0x03, 0x1b
        /*003e*/ 	.short	0x00ff


	//----- nvinfo : EIATTR_MERCURY_ISA_VERSION
	.align		4
        /*0040*/ 	.byte	0x03, 0x5f
        /*0042*/ 	.short	0x0101


	//----- nvinfo : EIATTR_VRC_CTA_INIT_COUNT
	.align		4
        /*0044*/ 	.byte	0x02, 0x4a
	.zero		1
	.zero		1


	//----- nvinfo : EIATTR_EXIT_INSTR_OFFSETS
	.align		4
        /*0048*/ 	.byte	0x04, 0x1c
        /*004a*/ 	.short	(.L_97 - .L_96)


	//   ....[0]....
.L_96:
        /*004c*/ 	.word	0x00000070


	//   ....[1]....
        /*0050*/ 	.word	0x00000170


	//----- nvinfo : EIATTR_CRS_STACK_SIZE
	.align		4
.L_97:
        /*0054*/ 	.byte	0x04, 0x1e
        /*0056*/ 	.short	(.L_99 - .L_98)
.L_98:
        /*0058*/ 	.word	0x00000000


	//----- nvinfo : EIATTR_CBANK_PARAM_SIZE
	.align		4
.L_99:
        /*005c*/ 	.byte	0x03, 0x19
        /*005e*/ 	.short	0x0018


	//----- nvinfo : EIATTR_PARAM_CBANK
	.align		4
        /*0060*/ 	.byte	0x04, 0x0a
        /*0062*/ 	.short	(.L_101 - .L_100)
	.align		4
.L_100:
        /*0064*/ 	.word	index@(.nv.constant0._Z29setup_mask_unsaturated_kerneliPcPd)
        /*0068*/ 	.short	0x0380
        /*006a*/ 	.short	0x0018


	//----- nvinfo : EIATTR_SW_WAR
	.align		4
.L_101:
        /*006c*/ 	.byte	0x04, 0x36
        /*006e*/ 	.short	(.L_103 - .L_102)
.L_102:
        /*0070*/ 	.word	0x00000008
.L_103:


//--------------------- .nv.callgraph             --------------------------
	.section	.nv.callgraph,"",@"SHT_CUDA_CALLGRAPH"
	.align	4
	.sectionentsize	8
	.align		4
        /*0000*/ 	.word	0x00000000
	.align		4
        /*0004*/ 	.word	0xffffffff
	.align		4
        /*0008*/ 	.word	0x00000000
	.align		4
        /*000c*/ 	.word	0xfffffffe
	.align		4
        /*0010*/ 	.word	0x00000000
	.align		4
        /*0014*/ 	.word	0xfffffffd
	.align		4
        /*0018*/ 	.word	0x00000000
	.align		4
        /*001c*/ 	.word	0xfffffffc


//--------------------- .text._Z11fill_kernelIcEviPT_S0_ --------------------------
	.section	.text._Z11fill_kernelIcEviPT_S0_,"ax",@progbits
	.align	128
        .global         _Z11fill_kernelIcEviPT_S0_
        .type           _Z11fill_kernelIcEviPT_S0_,@function
        .size           _Z11fill_kernelIcEviPT_S0_,(.L_x_6 - _Z11fill_kernelIcEviPT_S0_)
        .other          _Z11fill_kernelIcEviPT_S0_,@"STO_CUDA_ENTRY STV_DEFAULT"
_Z11fill_kernelIcEviPT_S0_:
.text._Z11fill_kernelIcEviPT_S0_:
[----:B------:R-:W-:Y:S01]  /*0000*/  LDC R1, c[0x0][0x37c] ;  /* 0x0000df00ff017b82 */ /* 0x000fe20000000800 */
[----:B------:R-:W0:Y:S07]  /*0010*/  S2R R0, SR_TID.X ;  /* 0x0000000000007919 */ /* 0x000e2e0000002100 */
[----:B------:R-:W0:Y:S01]  /*0020*/  S2UR UR4, SR_CTAID.X ;  /* 0x00000000000479c3 */ /* 0x000e220000002500 */
[----:B------:R-:W1:Y:S07]  /*0030*/  LDCU UR5, c[0x0][0x380] ;  /* 0x00007000ff0577ac */ /* 0x000e6e0008000800 */
[----:B------:R-:W0:Y:S02]  /*0040*/  LDC R3, c[0x0][0x360] ;  /* 0x0000d800ff037b82 */ /* 0x000e240000000800 */
[----:B0-----:R-:W-:-:S05]  /*0050*/  IMAD R0, R3, UR4, R0 ;  /* 0x0000000403007c24 */ /* 0x001fca000f8e0200 */
[----:B-1----:R-:W-:-:S13]  /*0060*/  ISETP.GE.AND P0, PT, R0, UR5, PT ;  /* 0x0000000500007c0c */ /* 0x002fda000bf06270 */
[----:B------:R-:W-:Y:S05]  /*0070*/  @P0 EXIT ;  /* 0x000000000000094d */ /* 0x000fea0003800000 */
[----:B------:R-:W0:Y:S01]  /*0080*/  LDC.U8 R3, c[0x0][0x390] ;  /* 0x0000e400ff037b82 */ /* 0x000e220000000000 */
[----:B------:R-:W1:Y:S01]  /*0090*/  LDCU.64 UR6, c[0x0][0x388] ;  /* 0x00007100ff0677ac */ /* 0x000e620008000a00 */
[----:B------:R-:W2:Y:S01]  /*00a0*/  LDCU.64 UR4, c[0x0][0x358] ;  /* 0x00006b00ff0477ac */ /* 0x000ea20008000a00 */
[C---:B-1----:R-:W-:Y:S02]  /*00b0*/  IADD3 R2, P0, PT, R0.reuse, UR6, RZ ;  /* 0x0000000600027c10 */ /* 0x042fe4000ff1e0ff */
[----:B0-----:R-:W-:Y:S02]  /*00c0*/  PRMT R5, R3, 0x8880, RZ ;  /* 0x0000888003057816 */ /* 0x001fe400000000ff */
[----:B------:R-:W-:Y:S02]  /*00d0*/  LEA.HI.X.SX32 R3, R0, UR7, 0x1, P0 ;  /* 0x0000000700037c11 */ /* 0x000fe400080f0eff */
[----:B------:R-:W-:-:S05]  /*00e0*/  PRMT R5, R5, 0x7710, RZ ;  /* 0x0000771005057816 */ /* 0x000fca00000000ff */
[----:B--2---:R-:W-:Y:S01]  /*00f0*/  STG.E.U8 desc[UR4][R2.64], R5 ;  /* 0x0000000502007986 */ /* 0x004fe2000c101104 */
[----:B------:R-:W-:Y:S05]  /*0100*/  EXIT ;  /* 0x000000000000794d */ /* 0x000fea0003800000 */
.L_x_0:
[----:B------:R-:W-:-:S00]  /*0110*/  BRA `(.L_x_0) ;  /* 0xfffffffc00fc7947 */ /* 0x000fc0000383ffff */
[----:B------:R-:W-:-:S00]  /*0120*/  NOP ;  /* 0x0000000000007918 */ /* 0x000fc00000000000 */
        /* <DEDUP_REMOVED lines=13> */
.L_x_6:


//--------------------- .text._Z11fill_kernelIdEviPT_S0_ --------------------------
	.section	.text._Z11fill_kernelIdEviPT_S0_,"ax",@progbits
	.align	128
        .global         _Z11fill_kernelIdEviPT_S0_
        .type           _Z11fill_kernelIdEviPT_S0_,@function
        .size           _Z11fill_kernelIdEviPT_S0_,(.L_x_7 - _Z11fill_kernelIdEviPT_S0_)
        .other          _Z11fill_kernelIdEviPT_S0_,@"STO_CUDA_ENTRY STV_DEFAULT"
_Z11fill_kernelIdEviPT_S0_:
.text._Z11fill_kernelIdEviPT_S0_:
        /* <DEDUP_REMOVED lines=8> */
[----:B------:R-:W0:Y:S01]  /*0080*/  LDC.64 R2, c[0x0][0x388] ;  /* 0x0000e200ff027b82 */ /* 0x000e220000000a00 */
[----:B------:R-:W1:Y:S07]  /*0090*/  LDCU.64 UR4, c[0x0][0x358] ;  /* 0x00006b00ff0477ac */ /* 0x000e6e0008000a00 */
[----:B------:R-:W1:Y:S01]  /*00a0*/  LDC.64 R4, c[0x0][0x390] ;  /* 0x0000e400ff047b82 */ /* 0x000e620000000a00 */
[----:B0-----:R-:W-:-:S05]  /*00b0*/  IMAD.WIDE R2, R7, 0x8, R2 ;  /* 0x0000000807027825 */ /* 0x001fca00078e0202 */
[----:B-1----:R-:W-:Y:S01]  /*00c0*/  STG.E.64 desc[UR4][R2.64], R4 ;  /* 0x0000000402007986 */ /* 0x002fe2000c101b04 */
[----:B------:R-:W-:Y:S05]  /*00d0*/  EXIT ;  /* 0x000000000000794d */ /* 0x000fea0003800000 */
.L_x_1:
        /* <DEDUP_REMOVED lines=10> */
.L_x_7:


//--------------------- .text._Z11fill_kernelIiEviPT_S0_ --------------------------
	.section	.text._Z11fill_kernelIiEviPT_S0_,"ax",@progbits
	.align	128
        .global         _Z11fill_kernelIiEviPT_S0_
        .type           _Z11fill_kernelIiEviPT_S0_,@function
        .size           _Z11fill_kernelIiEviPT_S0_,(.L_x_8 - _Z11fill_kernelIiEviPT_S0_)
        .other          _Z11fill_kernelIiEviPT_S0_,@"STO_CUDA_ENTRY STV_DEFAULT"
_Z11fill_kernelIiEviPT_S0_:
.text._Z11fill_kernelIiEviPT_S0_:
        /* <DEDUP_REMOVED lines=10> */
[----:B------:R-:W1:Y:S01]  /*00a0*/  LDC R7, c[0x0][0x390] ;  /* 0x0000e400ff077b82 */ /* 0x000e620000000800 */
[----:B0-----:R-:W-:-:S05]  /*00b0*/  IMAD.WIDE R2, R5, 0x4, R2 ;  /* 0x0000000405027825 */ /* 0x001fca00078e0202 */
[----:B-1----:R-:W-:Y:S01]  /*00c0*/  STG.E desc[UR4][R2.64], R7 ;  /* 0x0000000702007986 */ /* 0x002fe2000c101904 */
[----:B------:R-:W-:Y:S05]  /*00d0*/  EXIT ;  /* 0x000000000000794d */ /* 0x000fea0003800000 */
.L_x_2:
        /* <DEDUP_REMOVED lines=10> */
.L_x_8:


//--------------------- .text._Z38setup_mask_unsaturated_backward_kerneliPiPdS_ --------------------------
	.section	.text._Z38setup_mask_unsaturated_backward_kerneliPiPdS_,"ax",@progbits
	.align	128
        .global         _Z38setup_mask_unsaturated_backward_kerneliPiPdS_
        .type           _Z38setup_mask_unsaturated_backward_kerneliPiPdS_,@function
        .size           _Z38setup_mask_unsaturated_backward_kerneliPiPdS_,(.L_x_9 - _Z38setup_mask_unsaturated_backward_kerneliPiPdS_)
        .other          _Z38setup_mask_unsaturated_backward_kerneliPiPdS_,@"STO_CUDA_ENTRY STV_DEFAULT"
_Z38setup_mask_unsaturated_backward_kerneliPiPdS_:
.text._Z38setup_mask_unsaturated_backward_kerneliPiPdS_:
        /* <DEDUP_REMOVED lines=10> */
[----:B------:R-:W2:Y:S01]  /*00a0*/  LDC.64 R4, c[0x0][0x398] ;  /* 0x0000e600ff047b82 */ /* 0x000ea20000000a00 */
[----:B0-----:R-:W-:-:S06]  /*00b0*/  IMAD.WIDE R2, R7, 0x8, R2 ;  /* 0x0000000807027825 */ /* 0x001fcc00078e0202 */
[----:B-1----:R-:W3:Y:S01]  /*00c0*/  LDG.E.64 R2, desc[UR4][R2.64] ;  /* 0x0000000402027981 */ /* 0x002ee2000c1e1b00 */
[----:B--2---:R-:W-:Y:S02]  /*00d0*/  IMAD.WIDE R4, R7, 0x4, R4 ;  /* 0x0000000407047825 */ /* 0x004fe400078e0204 */
[----:B------:R-:W0:Y:S04]  /*00e0*/  LDC.64 R6, c[0x0][0x388] ;  /* 0x0000e200ff067b82 */ /* 0x000e280000000a00 */
[----:B------:R-:W0:Y:S01]  /*00f0*/  LDG.E R5, desc[UR4][R4.64] ;  /* 0x0000000404057981 */ /* 0x000e22000c1e1900 */
[----:B---3--:R-:W-:-:S06]  /*0100*/  DSETP.GT.AND P0, PT, R2, RZ, PT ;  /* 0x000000ff0200722a */ /* 0x008fcc0003f04000 */
[----:B------:R-:W-:Y:S01]  /*0110*/  SEL R9, RZ, 0x1, !P0 ;  /* 0x00000001ff097807 */ /* 0x000fe20004000000 */
[----:B0-----:R-:W-:-:S05]  /*0120*/  IMAD.WIDE R6, R5, 0x4, R6 ;  /* 0x0000000405067825 */ /* 0x001fca00078e0206 */
[----:B------:R-:W-:Y:S01]  /*0130*/  STG.E desc[UR4][R6.64], R9 ;  /* 0x0000000906007986 */ /* 0x000fe2000c101904 */
[----:B------:R-:W-:Y:S05]  /*0140*/  EXIT ;  /* 0x000000000000794d */ /* 0x000fea0003800000 */
.L_x_3:
        /* <DEDUP_REMOVED lines=11> */
.L_x_9:


//--------------------- .text._Z29setup_mask_unsaturated_kerneliPcPd --------------------------
	.section	.text._Z29setup_mask_unsaturated_kerneliPcPd,"ax",@progbits
	.align	128
        .global         _Z29setup_mask_unsaturated_kerneliPcPd
        .type           _Z29setup_mask_unsaturated_kerneliPcPd,@function
        .size           _Z29setup_mask_unsaturated_kerneliPcPd,(.L_x_10 - _Z29setup_mask_unsaturated_kerneliPcPd)
        .other          _Z29setup_mask_unsaturated_kerneliPcPd,@"STO_CUDA_ENTRY STV_DEFAULT"
_Z29setup_mask_unsaturated_kerneliPcPd:
.text._Z29setup_mask_unsaturated_kerneliPcPd:
        /* <DEDUP_REMOVED lines=9> */
[----:B------:R-:W1:Y:S01]  /*0090*/  LDCU UR4, c[0x0][0x370] ;  /* 0x00006e00ff0477ac */ /* 0x000e620008000800 */
[----:B------:R-:W2:Y:S01]  /*00a0*/  LDCU.64 UR6, c[0x0][0x358] ;  /* 0x00006b00ff0677ac */ /* 0x000ea20008000a00 */
[----:B------:R-:W3:Y:S01]  /*00b0*/  LDCU.64 UR8, c[0x0][0x388] ;  /* 0x00007100ff0877ac */ /* 0x000ee20008000a00 */
[----:B-1----:R-:W-:-:S07]  /*00c0*/  IMAD R9, R9, UR4, RZ ;  /* 0x0000000409097c24 */ /* 0x002fce000f8e02ff */
.L_x_4:
[----:B0-----:R-:W-:-:S06]  /*00d0*/  IMAD.WIDE R2, R0, 0x8, R6 ;  /* 0x0000000800027825 */ /* 0x001fcc00078e0206 */
[----:B--2---:R-:W2:Y:S01]  /*00e0*/  LDG.E.64 R2, desc[UR6][R2.64] ;  /* 0x0000000602027981 */ /* 0x004ea2000c1e1b00 */
[----:B-1-3--:R-:W-:-:S04]  /*00f0*/  IADD3 R4, P1, PT, R0, UR8, RZ ;  /* 0x0000000800047c10 */ /* 0x00afc8000ff3e0ff */
[----:B------:R-:W-:Y:S01]  /*0100*/  LEA.HI.X.SX32 R5, R0, UR9, 0x1, P1 ;  /* 0x0000000900057c11 */ /* 0x000fe200088f0eff */
[----:B------:R-:W-:Y:S01]  /*0110*/  IMAD.IADD R0, R9, 0x1, R0 ;  /* 0x0000000109007824 */ /* 0x000fe200078e0200 */
[----:B--2---:R-:W-:-:S06]  /*0120*/  DSETP.GT.AND P0, PT, R2, RZ, PT ;  /* 0x000000ff0200722a */ /* 0x004fcc0003f04000 */
[----:B------:R-:W-:Y:S02]  /*0130*/  SEL R11, RZ, 0x1, !P0 ;  /* 0x00000001ff0b7807 */ /* 0x000fe40004000000 */
[----:B------:R-:W-:-:S03]  /*0140*/  ISETP.GE.AND P0, PT, R0, UR5, PT ;  /* 0x0000000500007c0c */ /* 0x000fc6000bf06270 */
[----:B------:R1:W-:Y:S10]  /*0150*/  STG.E.U8 desc[UR6][R4.64], R11 ;  /* 0x0000000b04007986 */ /* 0x0003f4000c101106 */
[----:B------:R-:W-:Y:S05]  /*0160*/  @!P0 BRA `(.L_x_4) ;  /* 0xfffffffc00d88947 */ /* 0x000fea000383ffff */
[----:B------:R-:W-:Y:S05]  /*0170*/  EXIT ;  /* 0x000000000000794d */ /* 0x000fea0003800000 */
.L_x_5:
        /* <DEDUP_REMOVED lines=16> */
.L_x_10:


//--------------------- .nv.shared.reserved.0     --------------------------
	.section	.nv.shared.reserved.0,"aw",@nobits
	.weak		__nv_reservedSMEM_offset_0_alias
	.size		__nv_reservedSMEM_offset_0_alias, 0, 64
	.other		__nv_reservedSMEM_offset_0_alias,@"STO_CUDA_RESERVED_SHARED STV_DEFAULT"
__nv_reservedSMEM_offset_0_alias:
	.zero		0
	.zero		64


//--------------------- .nv.constant0._Z11fill_kernelIcEviPT_S0_ --------------------------
	.section	.nv.constant0._Z11fill_kernelIcEviPT_S0_,"a",@progbits
	.sectionflags	@""
	.align	4
.nv.constant0._Z11fill_kernelIcEviPT_S0_:
	.zero		913


//--------------------- .nv.constant0._Z11fill_kernelIdEviPT_S0_ --------------------------
	.section	.nv.constant0._Z11fill_kernelIdEviPT_S0_,"a",@progbits
	.sectionflags	@""
	.align	4
.nv.constant0._Z11fill_kernelIdEviPT_S0_:
	.zero		920


//--------------------- .nv.constant0._Z11fill_kernelIiEviPT_S0_ --------------------------
	.section	.nv.constant0._Z11fill_kernelIiEviPT_S0_,"a",@progbits
	.sectionflags	@""
	.align	4
.nv.constant0._Z11fill_kernelIiEviPT_S0_:
	.zero		916


//--------------------- .nv.constant0._Z38setup_mask_unsaturated_backward_kerneliPiPdS_ --------------------------
	.section	.nv.constant0._Z38setup_mask_unsaturated_backward_kerneliPiPdS_,"a",@progbits
	.sectionflags	@""
	.align	4
.nv.constant0._Z38setup_mask_unsaturated_backward_kerneliPiPdS_:
	.zero		928


//--------------------- .nv.constant0._Z29setup_mask_unsaturated_kerneliPcPd --------------------------
	.section	.nv.constant0._Z29setup_mask_unsaturated_kerneliPcPd,"a",@progbits
	.sectionflags	@""
	.align	4
.nv.constant0._Z29setup_mask_unsaturated_kerneliPcPd:
	.zero		920


//--------------------- SYMBOLS --------------------------

	.type		.nv.reservedSmem.offset0,@object
	.size		.nv.reservedSmem.offset0,0x4
